//
// Generated by NVIDIA NVVM Compiler
//
// Compiler Build ID: CL-36424714
// Cuda compilation tools, release 13.0, V13.0.88
// Based on NVVM 20.0.0
//

.version 9.0
.target sm_100
.address_size 64

	// .globl	_Z8endpointPiPdS0_S0_
.const .align 8 .b8 dev_startpos[24];
.const .align 8 .b8 dev_endpos[24];
.const .align 8 .b8 dev_beta[24];
.const .align 8 .f64 dev_n;

.visible .entry _Z8endpointPiPdS0_S0_(
	.param .u64 .ptr .align 1 _Z8endpointPiPdS0_S0__param_0,
	.param .u64 .ptr .align 1 _Z8endpointPiPdS0_S0__param_1,
	.param .u64 .ptr .align 1 _Z8endpointPiPdS0_S0__param_2,
	.param .u64 .ptr .align 1 _Z8endpointPiPdS0_S0__param_3
)
{
	.reg .pred 	%p<5>;
	.reg .b32 	%r<14>;
	.reg .b64 	%rd<18>;
	.reg .b64 	%fd<69>;

	ld.param.u64 	%rd9, [_Z8endpointPiPdS0_S0__param_0];
	ld.param.u64 	%rd10, [_Z8endpointPiPdS0_S0__param_1];
	ld.param.u64 	%rd11, [_Z8endpointPiPdS0_S0__param_2];
	ld.param.u64 	%rd12, [_Z8endpointPiPdS0_S0__param_3];
	mov.u32 	%r7, %tid.x;
	mov.u32 	%r8, %ctaid.x;
	mov.u32 	%r1, %ntid.x;
	mad.lo.s32 	%r13, %r8, %r1, %r7;
	setp.gt.s32 	%p1, %r13, 511;
	@%p1 bra 	$L__BB0_9;
	ld.const.f64 	%fd1, [dev_startpos+8];
	ld.const.f64 	%fd2, [dev_startpos+16];
	ld.const.f64 	%fd3, [dev_beta];
	ld.const.f64 	%fd4, [dev_beta+8];
	ld.const.f64 	%fd5, [dev_beta+16];
	ld.const.f64 	%fd6, [dev_n];
	ld.const.f64 	%fd7, [dev_endpos+8];
	ld.const.f64 	%fd8, [dev_endpos+16];
	mov.u32 	%r9, %nctaid.x;
	mul.lo.s32 	%r3, %r1, %r9;
	cvta.to.global.u64 	%rd1, %rd9;
	cvta.to.global.u64 	%rd2, %rd12;
	cvta.to.global.u64 	%rd3, %rd10;
	cvta.to.global.u64 	%rd4, %rd11;
	ld.const.f64 	%fd22, [dev_startpos];
	ld.const.f64 	%fd45, [dev_endpos];
$L__BB0_2:
	mul.wide.s32 	%rd13, %r13, 4;
	add.s64 	%rd5, %rd1, %rd13;
	mov.b32 	%r10, 0;
	st.global.u32 	[%rd5], %r10;
	mul.lo.s32 	%r5, %r13, 3;
	mul.wide.s32 	%rd14, %r5, 8;
	add.s64 	%rd6, %rd2, %rd14;
	ld.global.f64 	%fd21, [%rd6];
	sub.f64 	%fd23, %fd21, %fd22;
	ld.global.f64 	%fd24, [%rd6+8];
	sub.f64 	%fd25, %fd24, %fd1;
	ld.global.f64 	%fd26, [%rd6+16];
	sub.f64 	%fd27, %fd26, %fd2;
	mul.f64 	%fd28, %fd25, %fd25;
	fma.rn.f64 	%fd29, %fd23, %fd23, %fd28;
	fma.rn.f64 	%fd30, %fd27, %fd27, %fd29;
	sqrt.rn.f64 	%fd31, %fd30;
	div.rn.f64 	%fd9, %fd23, %fd31;
	div.rn.f64 	%fd10, %fd25, %fd31;
	div.rn.f64 	%fd11, %fd27, %fd31;
	mul.f64 	%fd32, %fd4, %fd10;
	fma.rn.f64 	%fd33, %fd3, %fd9, %fd32;
	fma.rn.f64 	%fd12, %fd5, %fd11, %fd33;
	mul.f64 	%fd34, %fd6, %fd12;
	mov.f64 	%fd35, 0d3FF0000000000000;
	sub.f64 	%fd36, %fd35, %fd34;
	mul.f64 	%fd37, %fd31, %fd36;
	setp.geu.f64 	%p2, %fd37, 0d3BC79CA10C924223;
	add.s64 	%rd7, %rd3, %rd14;
	@%p2 bra 	$L__BB0_4;
	mov.b32 	%r11, 1;
	st.global.u32 	[%rd5], %r11;
	mov.b64 	%rd15, 0;
	st.global.u64 	[%rd7], %rd15;
	st.global.u64 	[%rd7+8], %rd15;
	mov.f64 	%fd67, 0d0000000000000000;
	bra.uni 	$L__BB0_5;
$L__BB0_4:
	mul.f64 	%fd38, %fd9, %fd12;
	sub.f64 	%fd39, %fd38, %fd3;
	st.global.f64 	[%rd7], %fd39;
	mul.f64 	%fd40, %fd10, %fd12;
	sub.f64 	%fd41, %fd40, %fd4;
	st.global.f64 	[%rd7+8], %fd41;
	mul.f64 	%fd42, %fd11, %fd12;
	sub.f64 	%fd67, %fd42, %fd5;
$L__BB0_5:
	st.global.f64 	[%rd7+16], %fd67;
	ld.global.f64 	%fd44, [%rd6];
	sub.f64 	%fd46, %fd44, %fd45;
	ld.global.f64 	%fd47, [%rd6+8];
	sub.f64 	%fd48, %fd47, %fd7;
	ld.global.f64 	%fd49, [%rd6+16];
	sub.f64 	%fd50, %fd49, %fd8;
	mul.f64 	%fd51, %fd48, %fd48;
	fma.rn.f64 	%fd52, %fd46, %fd46, %fd51;
	fma.rn.f64 	%fd53, %fd50, %fd50, %fd52;
	sqrt.rn.f64 	%fd54, %fd53;
	div.rn.f64 	%fd15, %fd46, %fd54;
	div.rn.f64 	%fd16, %fd48, %fd54;
	div.rn.f64 	%fd17, %fd50, %fd54;
	mul.f64 	%fd55, %fd4, %fd16;
	fma.rn.f64 	%fd56, %fd3, %fd15, %fd55;
	fma.rn.f64 	%fd18, %fd5, %fd17, %fd56;
	mul.f64 	%fd57, %fd6, %fd18;
	mov.f64 	%fd58, 0d3FF0000000000000;
	sub.f64 	%fd59, %fd58, %fd57;
	mul.f64 	%fd60, %fd54, %fd59;
	setp.geu.f64 	%p3, %fd60, 0d3BC79CA10C924223;
	mul.wide.s32 	%rd16, %r5, 8;
	add.s64 	%rd8, %rd4, %rd16;
	@%p3 bra 	$L__BB0_7;
	mov.b64 	%rd17, 0;
	st.global.u64 	[%rd8], %rd17;
	st.global.u64 	[%rd8+8], %rd17;
	mov.f64 	%fd68, 0d0000000000000000;
	bra.uni 	$L__BB0_8;
$L__BB0_7:
	mov.b32 	%r12, 0;
	st.global.u32 	[%rd5], %r12;
	mul.f64 	%fd61, %fd15, %fd18;
	sub.f64 	%fd62, %fd61, %fd3;
	st.global.f64 	[%rd8], %fd62;
	mul.f64 	%fd63, %fd16, %fd18;
	sub.f64 	%fd64, %fd63, %fd4;
	st.global.f64 	[%rd8+8], %fd64;
	mul.f64 	%fd65, %fd17, %fd18;
	sub.f64 	%fd68, %fd65, %fd5;
$L__BB0_8:
	st.global.f64 	[%rd8+16], %fd68;
	add.s32 	%r13, %r13, %r3;
	setp.lt.s32 	%p4, %r13, 512;
	@%p4 bra 	$L__BB0_2;
$L__BB0_9:
	ret;

}


// ===== COMPILED SASS (sm_100) =====

	.target	sm_100

	.elftype	@"ET_EXEC"


//--------------------- .note.nv.tkinfo           --------------------------
	.section	.note.nv.tkinfo,"",@"SHT_NOTE"
	.sectionflags	@"SHF_NOTE_NV_TKINFO"
	.tkinfo
        /*0018*/ 	.word	0x00000002
        /*0030*/ 	.string	""
        /*0030*/ 	.string	"ptxas"
        /*0030*/ 	.string	"Cuda compilation tools, release 13.0, V13.0.88"
        /*0030*/ 	.string	"Build cuda_13.0.r13.0/compiler.36424714_0"
        /*0030*/ 	.string	"-arch sm_100 -m 64 "



//--------------------- .note.nv.cuinfo           --------------------------
	.section	.note.nv.cuinfo,"",@"SHT_NOTE"
	.sectionflags	@"SHF_NOTE_NV_CUINFO"
        /*0018*/ 	.short	0x0002
        /*001a*/ 	.short	0x0064
        /*001c*/ 	.short	0x0082
	.zero		2


//--------------------- .nv.info                  --------------------------
	.section	.nv.info,"",@"SHT_CUDA_INFO"
	.align	4


	//----- nvinfo : EIATTR_REGCOUNT
	.align		4
        /*0000*/ 	.byte	0x04, 0x2f
        /*0002*/ 	.short	(.L_5 - .L_4)
	.align		4
.L_4:
        /*0004*/ 	.word	index@(_Z8endpointPiPdS0_S0_)
        /*0008*/ 	.word	0x00000030


	//----- nvinfo : EIATTR_FRAME_SIZE
	.align		4
.L_5:
        /*000c*/ 	.byte	0x04, 0x11
        /*000e*/ 	.short	(.L_7 - .L_6)
	.align		4
.L_6:
        /*0010*/ 	.word	index@($__internal_1_$__cuda_sm20_dsqrt_rn_f64_mediumpath_v1)
        /*0014*/ 	.word	0x00000000


	//----- nvinfo : EIATTR_FRAME_SIZE
	.align		4
.L_7:
        /*0018*/ 	.byte	0x04, 0x11
        /*001a*/ 	.short	(.L_9 - .L_8)
	.align		4
.L_8:
        /*001c*/ 	.word	index@($__internal_0_$__cuda_sm20_div_rn_f64_full)
        /*0020*/ 	.word	0x00000000


	//----- nvinfo : EIATTR_FRAME_SIZE
	.align		4
.L_9:
        /*0024*/ 	.byte	0x04, 0x11
        /*0026*/ 	.short	(.L_11 - .L_10)
	.align		4
.L_10:
        /*0028*/ 	.word	index@(_Z8endpointPiPdS0_S0_)
        /*002c*/ 	.word	0x00000000


	//----- nvinfo : EIATTR_MIN_STACK_SIZE
	.align		4
.L_11:
        /*0030*/ 	.byte	0x04, 0x12
        /*0032*/ 	.short	(.L_13 - .L_12)
	.align		4
.L_12:
        /*0034*/ 	.word	index@(_Z8endpointPiPdS0_S0_)
        /*0038*/ 	.word	0x00000000
.L_13:


//--------------------- .nv.compat                --------------------------
	.section	.nv.compat,"",@"SHT_CUDA_COMPAT_INFO"
	.align	4
        /*0000*/ 	.byte	0x02, 0x09, 0x00, 0x00, 0x02, 0x02, 0x01, 0x00, 0x02, 0x05, 0x05, 0x00, 0x03, 0x07, 0x01, 0x01
        /*0010*/ 	.byte	0x02, 0x03, 0x00, 0x00, 0x02, 0x06, 0x01, 0x00, 0x04, 0x0b, 0x08, 0x00, 0x01, 0x00, 0x00, 0x00
        /*0020*/ 	.byte	0x00, 0x00, 0x00, 0x00


//--------------------- .nv.info._Z8endpointPiPdS0_S0_ --------------------------
	.section	.nv.info._Z8endpointPiPdS0_S0_,"",@"SHT_CUDA_INFO"
	.sectionflags	@""
	.align	4


	//----- nvinfo : EIATTR_CUDA_API_VERSION
	.align		4
        /*0000*/ 	.byte	0x04, 0x37
        /*0002*/ 	.short	(.L_15 - .L_14)
.L_14:
        /*0004*/ 	.word	0x00000082


	//----- nvinfo : EIATTR_KPARAM_INFO
	.align		4
.L_15:
        /*0008*/ 	.byte	0x04, 0x17
        /*000a*/ 	.short	(.L_17 - .L_16)
.L_16:
        /*000c*/ 	.word	0x00000000
        /*0010*/ 	.short	0x0003
        /*0012*/ 	.short	0x0018
        /*0014*/ 	.byte	0x00, 0xf5, 0x21, 0x00


	//----- nvinfo : EIATTR_KPARAM_INFO
	.align		4
.L_17:
        /*0018*/ 	.byte	0x04, 0x17
        /*001a*/ 	.short	(.L_19 - .L_18)
.L_18:
        /*001c*/ 	.word	0x00000000
        /*0020*/ 	.short	0x0002
        /*0022*/ 	.short	0x0010
        /*0024*/ 	.byte	0x00, 0xf5, 0x21, 0x00


	//----- nvinfo : EIATTR_KPARAM_INFO
	.align		4
.L_19:
        /*0028*/ 	.byte	0x04, 0x17
        /*002a*/ 	.short	(.L_21 - .L_20)
.L_20:
        /*002c*/ 	.word	0x00000000
        /*0030*/ 	.short	0x0001
        /*0032*/ 	.short	0x0008
        /*0034*/ 	.byte	0x00, 0xf5, 0x21, 0x00


	//----- nvinfo : EIATTR_KPARAM_INFO
	.align		4
.L_21:
        /*0038*/ 	.byte	0x04, 0x17
        /*003a*/ 	.short	(.L_23 - .L_22)
.L_22:
        /*003c*/ 	.word	0x00000000
        /*0040*/ 	.short	0x0000
        /*0042*/ 	.short	0x0000
        /*0044*/ 	.byte	0x00, 0xf5, 0x21, 0x00


	//----- nvinfo : EIATTR_SPARSE_MMA_MASK
	.align		4
.L_23:
        /*0048*/ 	.byte	0x03, 0x50
        /*004a*/ 	.short	0x0000


	//----- nvinfo : EIATTR_MAXREG_COUNT
	.align		4
        /*004c*/ 	.byte	0x03, 0x1b
        /*004e*/ 	.short	0x00ff


	//----- nvinfo : EIATTR_MERCURY_ISA_VERSION
	.align		4
        /*0050*/ 	.byte	0x03, 0x5f
        /*0052*/ 	.short	0x0101


	//----- nvinfo : EIATTR_VRC_CTA_INIT_COUNT
	.align		4
        /*0054*/ 	.byte	0x02, 0x4a
	.zero		1
	.zero		1


	//----- nvinfo : EIATTR_EXIT_INSTR_OFFSETS
	.align		4
        /*0058*/ 	.byte	0x04, 0x1c
        /*005a*/ 	.short	(.L_25 - .L_24)


	//   ....[0]....
.L_24:
        /*005c*/ 	.word	0x00000060


	//   ....[1]....
        /*0060*/ 	.word	0x00001100


	//----- nvinfo : EIATTR_CRS_STACK_SIZE
	.align		4
.L_25:
        /*0064*/ 	.byte	0x04, 0x1e
        /*0066*/ 	.short	(.L_27 - .L_26)
.L_26:
        /*0068*/ 	.word	0x00000000


	//----- nvinfo : EIATTR_CBANK_PARAM_SIZE
	.align		4
.L_27:
        /*006c*/ 	.byte	0x03, 0x19
        /*006e*/ 	.short	0x0020


	//----- nvinfo : EIATTR_PARAM_CBANK
	.align		4
        /*0070*/ 	.byte	0x04, 0x0a
        /*0072*/ 	.short	(.L_29 - .L_28)
	.align		4
.L_28:
        /*0074*/ 	.word	index@(.nv.constant0._Z8endpointPiPdS0_S0_)
        /*0078*/ 	.short	0x0380
        /*007a*/ 	.short	0x0020


	//----- nvinfo : EIATTR_SW_WAR
	.align		4
.L_29:
        /*007c*/ 	.byte	0x04, 0x36
        /*007e*/ 	.short	(.L_31 - .L_30)
.L_30:
        /*0080*/ 	.word	0x00000008
.L_31:


//--------------------- .nv.callgraph             --------------------------
	.section	.nv.callgraph,"",@"SHT_CUDA_CALLGRAPH"
	.align	4
	.sectionentsize	8
	.align		4
        /*0000*/ 	.word	0x00000000
	.align		4
        /*0004*/ 	.word	0xffffffff
	.align		4
        /*0008*/ 	.word	0x00000000
	.align		4
        /*000c*/ 	.word	0xfffffffe
	.align		4
        /*0010*/ 	.word	0x00000000
	.align		4
        /*0014*/ 	.word	0xfffffffd
	.align		4
        /*0018*/ 	.word	0x00000000
	.align		4
        /*001c*/ 	.word	0xfffffffc


//--------------------- .nv.constant3             --------------------------
	.section	.nv.constant3,"a",@progbits
	.align	8
.nv.constant3:
	.type		dev_startpos,@object
	.size		dev_startpos,(dev_endpos - dev_startpos)
dev_startpos:
	.zero		24
	.type		dev_endpos,@object
	.size		dev_endpos,(dev_beta - dev_endpos)
dev_endpos:
	.zero		24
	.type		dev_beta,@object
	.size		dev_beta,(dev_n - dev_beta)
dev_beta:
	.zero		24
	.type		dev_n,@object
	.size		dev_n,(.L_3 - dev_n)
dev_n:
	.zero		8
.L_3:


//--------------------- .text._Z8endpointPiPdS0_S0_ --------------------------
	.section	.text._Z8endpointPiPdS0_S0_,"ax",@progbits
	.align	128
        .global         _Z8endpointPiPdS0_S0_
        .type           _Z8endpointPiPdS0_S0_,@function
        .size           _Z8endpointPiPdS0_S0_,(.L_x_28 - _Z8endpointPiPdS0_S0_)
        .other          _Z8endpointPiPdS0_S0_,@"STO_CUDA_ENTRY STV_DEFAULT"
_Z8endpointPiPdS0_S0_:
.text._Z8endpointPiPdS0_S0_:
[----:B------:R-:W-:Y:S01]  /*0000*/  LDC R1, c[0x0][0x37c] ;  /* 0x0000df00ff017b82 */ /* 0x000fe20000000800 */
[----:B------:R-:W0:Y:S07]  /*0010*/  S2R R7, SR_TID.X ;  /* 0x0000000000077919 */ /* 0x000e2e0000002100 */
[----:B------:R-:W0:Y:S08]  /*0020*/  S2UR UR4, SR_CTAID.X ;  /* 0x00000000000479c3 */ /* 0x000e300000002500 */
[----:B------:R-:W0:Y:S02]  /*0030*/  LDC R6, c[0x0][0x360] ;  /* 0x0000d800ff067b82 */ /* 0x000e240000000800 */
[----:B0-----:R-:W-:-:S05]  /*0040*/  IMAD R7, R6, UR4, R7 ;  /* 0x0000000406077c24 */ /* 0x001fca000f8e0207 */
[----:B------:R-:W-:-:S13]  /*0050*/  ISETP.GT.AND P0, PT, R7, 0x1ff, PT ;  /* 0x000001ff0700780c */ /* 0x000fda0003f04270 */
[----:B------:R-:W-:Y:S05]  /*0060*/  @P0 EXIT ;  /* 0x000000000000094d */ /* 0x000fea0003800000 */
[----:B------:R-:W0:Y:S01]  /*0070*/  LDC.64 R20, c[0x3][0x40] ;  /* 0x00c01000ff147b82 */ /* 0x000e220000000a00 */
[----:B------:R-:W1:Y:S01]  /*0080*/  LDCU UR4, c[0x0][0x370] ;  /* 0x00006e00ff0477ac */ /* 0x000e620008000800 */
[----:B------:R-:W2:Y:S06]  /*0090*/  LDCU.64 UR6, c[0x0][0x358] ;  /* 0x00006b00ff0677ac */ /* 0x000eac0008000a00 */
[----:B------:R-:W3:Y:S01]  /*00a0*/  LDC.64 R18, c[0x3][0x48] ;  /* 0x00c01200ff127b82 */ /* 0x000ee20000000a00 */
[----:B------:R-:W4:Y:S01]  /*00b0*/  LDCU.64 UR12, c[0x3][0x10] ;  /* 0x00c00200ff0c77ac */ /* 0x000f220008000a00 */
[----:B------:R-:W0:Y:S06]  /*00c0*/  LDCU.64 UR14, c[0x3][0x18] ;  /* 0x00c00300ff0e77ac */ /* 0x000e2c0008000a00 */
[----:B------:R-:W0:Y:S01]  /*00d0*/  LDC.64 R16, c[0x0][0x380] ;  /* 0x0000e000ff107b82 */ /* 0x000e220000000a00 */
[----:B------:R-:W0:Y:S01]  /*00e0*/  LDCU.128 UR16, c[0x3][0x30] ;  /* 0x00c00600ff1077ac */ /* 0x000e220008000c00 */
[----:B-1----:R-:W-:Y:S01]  /*00f0*/  IMAD R6, R6, UR4, RZ ;  /* 0x0000000406067c24 */ /* 0x002fe2000f8e02ff */
[----:B------:R-:W1:Y:S05]  /*0100*/  LDCU.128 UR8, c[0x3][URZ] ;  /* 0x00c00000ff0877ac */ /* 0x000e6a0008000c00 */
[----:B------:R-:W0:Y:S01]  /*0110*/  LDC.64 R14, c[0x0][0x398] ;  /* 0x0000e600ff0e7b82 */ /* 0x000e220000000a00 */
[----:B--2---:R-:W0:Y:S02]  /*0120*/  LDCU.128 UR20, c[0x3][0x20] ;  /* 0x00c00400ff1477ac */ /* 0x004e240008000c00 */
.L_x_16:
[C---:B------:R-:W-:Y:S02]  /*0130*/  IMAD R0, R7.reuse, 0x3, RZ ;  /* 0x0000000307007824 */ /* 0x040fe400078e02ff */
[----:B0-2---:R-:W-:-:S04]  /*0140*/  IMAD.WIDE R12, R7, 0x4, R16 ;  /* 0x00000004070c7825 */ /* 0x005fc800078e0210 */
[----:B------:R-:W-:Y:S01]  /*0150*/  IMAD.WIDE R30, R0, 0x8, R14 ;  /* 0x00000008001e7825 */ /* 0x000fe200078e020e */
[----:B------:R0:W-:Y:S04]  /*0160*/  STG.E desc[UR6][R12.64], RZ ;  /* 0x000000ff0c007986 */ /* 0x0001e8000c101906 */
[----:B------:R-:W1:Y:S04]  /*0170*/  LDG.E.64 R32, desc[UR6][R30.64+0x8] ;  /* 0x000008061e207981 */ /* 0x000e68000c1e1b00 */
[----:B------:R-:W2:Y:S04]  /*0180*/  LDG.E.64 R26, desc[UR6][R30.64] ;  /* 0x000000061e1a7981 */ /* 0x000ea8000c1e1b00 */
[----:B------:R-:W4:Y:S01]  /*0190*/  LDG.E.64 R34, desc[UR6][R30.64+0x10] ;  /* 0x000010061e227981 */ /* 0x000f22000c1e1b00 */
[----:B------:R-:W-:Y:S01]  /*01a0*/  IMAD.MOV.U32 R8, RZ, RZ, 0x0 ;  /* 0x00000000ff087424 */ /* 0x000fe200078e00ff */
[----:B------:R-:W-:Y:S01]  /*01b0*/  BSSY.RECONVERGENT B0, `(.L_x_0) ;  /* 0x000001c000007945 */ /* 0x000fe20003800200 */
[----:B------:R-:W-:-:S02]  /*01c0*/  IMAD.MOV.U32 R9, RZ, RZ, 0x3fd80000 ;  /* 0x3fd80000ff097424 */ /* 0x000fc400078e00ff */
[----:B------:R-:W-:-:S05]  /*01d0*/  IMAD.IADD R7, R6, 0x1, R7 ;  /* 0x0000000106077824 */ /* 0x000fca00078e0207 */
[----:B------:R-:W-:Y:S01]  /*01e0*/  ISETP.GE.AND P1, PT, R7, 0x200, PT ;  /* 0x000002000700780c */ /* 0x000fe20003f26270 */
[----:B-1----:R-:W-:Y:S02]  /*01f0*/  DADD R32, R32, -UR10 ;  /* 0x8000000a20207e29 */ /* 0x002fe40008000000 */
[----:B--2---:R-:W-:-:S06]  /*0200*/  DADD R26, R26, -UR8 ;  /* 0x800000081a1a7e29 */ /* 0x004fcc0008000000 */
[----:B------:R-:W-:Y:S02]  /*0210*/  DMUL R2, R32, R32 ;  /* 0x0000002020027228 */ /* 0x000fe40000000000 */
[----:B----4-:R-:W-:-:S06]  /*0220*/  DADD R34, R34, -UR12 ;  /* 0x8000000c22227e29 */ /* 0x010fcc0008000000 */
[----:B------:R-:W-:-:S08]  /*0230*/  DFMA R2, R26, R26, R2 ;  /* 0x0000001a1a02722b */ /* 0x000fd00000000002 */
[----:B------:R-:W-:-:S06]  /*0240*/  DFMA R24, R34, R34, R2 ;  /* 0x000000222218722b */ /* 0x000fcc0000000002 */
[----:B------:R-:W1:Y:S04]  /*0250*/  MUFU.RSQ64H R5, R25 ;  /* 0x0000001900057308 */ /* 0x000e680000001c00 */
[----:B------:R-:W-:-:S05]  /*0260*/  VIADD R4, R25, 0xfcb00000 ;  /* 0xfcb0000019047836 */ /* 0x000fca0000000000 */
[----:B------:R-:W-:Y:S01]  /*0270*/  ISETP.GE.U32.AND P0, PT, R4, 0x7ca00000, PT ;  /* 0x7ca000000400780c */ /* 0x000fe20003f06070 */
[----:B-1----:R-:W-:-:S08]  /*0280*/  DMUL R2, R4, R4 ;  /* 0x0000000404027228 */ /* 0x002fd00000000000 */
[----:B------:R-:W-:-:S08]  /*0290*/  DFMA R2, R24, -R2, 1 ;  /* 0x3ff000001802742b */ /* 0x000fd00000000802 */
[----:B------:R-:W-:Y:S02]  /*02a0*/  DFMA R8, R2, R8, 0.5 ;  /* 0x3fe000000208742b */ /* 0x000fe40000000008 */
[----:B------:R-:W-:-:S08]  /*02b0*/  DMUL R2, R4, R2 ;  /* 0x0000000204027228 */ /* 0x000fd00000000000 */
[----:B------:R-:W-:-:S08]  /*02c0*/  DFMA R10, R8, R2, R4 ;  /* 0x00000002080a722b */ /* 0x000fd00000000004 */
[----:B------:R-:W-:Y:S02]  /*02d0*/  DMUL R22, R24, R10 ;  /* 0x0000000a18167228 */ /* 0x000fe40000000000 */
[----:B------:R-:W-:Y:S01]  /*02e0*/  VIADD R3, R11, 0xfff00000 ;  /* 0xfff000000b037836 */ /* 0x000fe20000000000 */
[----:B------:R-:W-:-:S05]  /*02f0*/  MOV R2, R10 ;  /* 0x0000000a00027202 */ /* 0x000fca0000000f00 */
[----:B------:R-:W-:-:S08]  /*0300*/  DFMA R8, R22, -R22, R24 ;  /* 0x800000161608722b */ /* 0x000fd00000000018 */
[----:B------:R-:W-:Y:S01]  /*0310*/  DFMA R36, R8, R2, R22 ;  /* 0x000000020824722b */ /* 0x000fe20000000016 */
[----:B0-----:R-:W-:Y:S10]  /*0320*/  @!P0 BRA `(.L_x_1) ;  /* 0x0000000000108947 */ /* 0x001ff40003800000 */
[----:B------:R-:W-:Y:S01]  /*0330*/  IMAD.MOV.U32 R2, RZ, RZ, R22 ;  /* 0x000000ffff027224 */ /* 0x000fe200078e0016 */
[----:B------:R-:W-:Y:S01]  /*0340*/  MOV R22, 0x370 ;  /* 0x0000037000167802 */ /* 0x000fe20000000f00 */
[----:B------:R-:W-:-:S07]  /*0350*/  IMAD.MOV.U32 R11, RZ, RZ, R4 ;  /* 0x000000ffff0b7224 */ /* 0x000fce00078e0004 */
[----:B---3--:R-:W-:Y:S05]  /*0360*/  CALL.REL.NOINC `($__internal_1_$__cuda_sm20_dsqrt_rn_f64_mediumpath_v1) ;  /* 0x0000001000d07944 */ /* 0x008fea0003c00000 */
.L_x_1:
[----:B------:R-:W-:Y:S05]  /*0370*/  BSYNC.RECONVERGENT B0 ;  /* 0x0000000000007941 */ /* 0x000fea0003800200 */
.L_x_0:
[----:B------:R-:W0:Y:S01]  /*0380*/  MUFU.RCP64H R3, R37 ;  /* 0x0000002500037308 */ /* 0x000e220000001800 */
[----:B------:R-:W-:Y:S01]  /*0390*/  IMAD.MOV.U32 R2, RZ, RZ, 0x1 ;  /* 0x00000001ff027424 */ /* 0x000fe200078e00ff */
[----:B------:R-:W-:Y:S01]  /*03a0*/  FSETP.GEU.AND P2, PT, |R27|, 6.5827683646048100446e-37, PT ;  /* 0x036000001b00780b */ /* 0x000fe20003f4e200 */
[----:B------:R-:W-:Y:S04]  /*03b0*/  BSSY.RECONVERGENT B0, `(.L_x_2) ;  /* 0x0000012000007945 */ /* 0x000fe80003800200 */
[----:B0-----:R-:W-:-:S08]  /*03c0*/  DFMA R4, R2, -R36, 1 ;  /* 0x3ff000000204742b */ /* 0x001fd00000000824 */
[----:B------:R-:W-:-:S08]  /*03d0*/  DFMA R4, R4, R4, R4 ;  /* 0x000000040404722b */ /* 0x000fd00000000004 */
[----:B------:R-:W-:-:S08]  /*03e0*/  DFMA R4, R2, R4, R2 ;  /* 0x000000040204722b */ /* 0x000fd00000000002 */
[----:B------:R-:W-:-:S08]  /*03f0*/  DFMA R2, R4, -R36, 1 ;  /* 0x3ff000000402742b */ /* 0x000fd00000000824 */
[----:B------:R-:W-:-:S08]  /*0400*/  DFMA R2, R4, R2, R4 ;  /* 0x000000020402722b */ /* 0x000fd00000000004 */
[----:B------:R-:W-:-:S08]  /*0410*/  DMUL R4, R26, R2 ;  /* 0x000000021a047228 */ /* 0x000fd00000000000 */
[----:B------:R-:W-:-:S08]  /*0420*/  DFMA R8, R4, -R36, R26 ;  /* 0x800000240408722b */ /* 0x000fd0000000001a */
[----:B------:R-:W-:-:S10]  /*0430*/  DFMA R2, R2, R8, R4 ;  /* 0x000000080202722b */ /* 0x000fd40000000004 */
[----:B------:R-:W-:-:S05]  /*0440*/  FFMA R4, RZ, R37, R3 ;  /* 0x00000025ff047223 */ /* 0x000fca0000000003 */
[----:B------:R-:W-:-:S13]  /*0450*/  FSETP.GT.AND P0, PT, |R4|, 1.469367938527859385e-39, PT ;  /* 0x001000000400780b */ /* 0x000fda0003f04200 */
[----:B------:R-:W-:Y:S05]  /*0460*/  @P0 BRA P2, `(.L_x_3) ;  /* 0x0000000000180947 */ /* 0x000fea0001000000 */
[----:B------:R-:W-:Y:S01]  /*0470*/  IMAD.MOV.U32 R24, RZ, RZ, R36 ;  /* 0x000000ffff187224 */ /* 0x000fe200078e0024 */
[----:B------:R-:W-:Y:S01]  /*0480*/  MOV R8, 0x4b0 ;  /* 0x000004b000087802 */ /* 0x000fe20000000f00 */
[----:B------:R-:W-:-:S07]  /*0490*/  IMAD.MOV.U32 R25, RZ, RZ, R37 ;  /* 0x000000ffff197224 */ /* 0x000fce00078e0025 */
[----:B---3--:R-:W-:Y:S05]  /*04a0*/  CALL.REL.NOINC `($__internal_0_$__cuda_sm20_div_rn_f64_full) ;  /* 0x0000000c00187944 */ /* 0x008fea0003c00000 */
[----:B------:R-:W-:Y:S01]  /*04b0*/  MOV R2, R40 ;  /* 0x0000002800027202 */ /* 0x000fe20000000f00 */
[----:B------:R-:W-:-:S07]  /*04c0*/  IMAD.MOV.U32 R3, RZ, RZ, R41 ;  /* 0x000000ffff037224 */ /* 0x000fce00078e0029 */
.L_x_3:
[----:B------:R-:W-:Y:S05]  /*04d0*/  BSYNC.RECONVERGENT B0 ;  /* 0x0000000000007941 */ /* 0x000fea0003800200 */
.L_x_2:
        /* <DEDUP_REMOVED lines=16> */
[----:B------:R-:W-:Y:S01]  /*05e0*/  MOV R25, R37 ;  /* 0x0000002500197202 */ /* 0x000fe20000000f00 */
[----:B------:R-:W-:Y:S01]  /*05f0*/  IMAD.MOV.U32 R27, RZ, RZ, R33 ;  /* 0x000000ffff1b7224 */ /* 0x000fe200078e0021 */
[----:B------:R-:W-:Y:S01]  /*0600*/  MOV R8, 0x630 ;  /* 0x0000063000087802 */ /* 0x000fe20000000f00 */
[----:B------:R-:W-:-:S07]  /*0610*/  IMAD.MOV.U32 R24, RZ, RZ, R36 ;  /* 0x000000ffff187224 */ /* 0x000fce00078e0024 */
[----:B---3--:R-:W-:Y:S05]  /*0620*/  CALL.REL.NOINC `($__internal_0_$__cuda_sm20_div_rn_f64_full) ;  /* 0x0000000800b87944 */ /* 0x008fea0003c00000 */
[----:B------:R-:W-:Y:S02]  /*0630*/  IMAD.MOV.U32 R4, RZ, RZ, R40 ;  /* 0x000000ffff047224 */ /* 0x000fe400078e0028 */
[----:B------:R-:W-:-:S07]  /*0640*/  IMAD.MOV.U32 R5, RZ, RZ, R41 ;  /* 0x000000ffff057224 */ /* 0x000fce00078e0029 */
.L_x_5:
[----:B------:R-:W-:Y:S05]  /*0650*/  BSYNC.RECONVERGENT B0 ;  /* 0x0000000000007941 */ /* 0x000fea0003800200 */
.L_x_4:
        /* <DEDUP_REMOVED lines=23> */
.L_x_7:
[----:B------:R-:W-:Y:S05]  /*07d0*/  BSYNC.RECONVERGENT B0 ;  /* 0x0000000000007941 */ /* 0x000fea0003800200 */
.L_x_6:
[----:B------:R-:W-:Y:S01]  /*07e0*/  DMUL R10, R4, UR18 ;  /* 0x00000012040a7c28 */ /* 0x000fe20008000000 */
[----:B------:R-:W0:Y:S01]  /*07f0*/  LDC.64 R22, c[0x0][0x388] ;  /* 0x0000e200ff167b82 */ /* 0x000e220000000a00 */
[----:B------:R-:W-:Y:S01]  /*0800*/  UMOV UR4, 0xc924223 ;  /* 0x0c92422300047882 */ /* 0x000fe20000000000 */
[----:B------:R-:W-:-:S05]  /*0810*/  UMOV UR5, 0x3bc79ca1 ;  /* 0x3bc79ca100057882 */ /* 0x000fca0000000000 */
[----:B------:R-:W-:-:S08]  /*0820*/  DFMA R10, R2, UR16, R10 ;  /* 0x00000010020a7c2b */ /* 0x000fd0000800000a */
[----:B------:R-:W-:-:S08]  /*0830*/  DFMA R24, R8, R20, R10 ;  /* 0x000000140818722b */ /* 0x000fd0000000000a */
[----:B---3--:R-:W-:Y:S01]  /*0840*/  DFMA R10, -R24, R18, 1 ;  /* 0x3ff00000180a742b */ /* 0x008fe20000000112 */
[----:B0-----:R-:W-:-:S07]  /*0850*/  IMAD.WIDE R28, R0, 0x8, R22 ;  /* 0x00000008001c7825 */ /* 0x001fce00078e0216 */
[----:B------:R-:W-:-:S08]  /*0860*/  DMUL R10, R10, R36 ;  /* 0x000000240a0a7228 */ /* 0x000fd00000000000 */
[----:B------:R-:W-:-:S14]  /*0870*/  DSETP.GEU.AND P0, PT, R10, UR4, PT ;  /* 0x000000040a007e2a */ /* 0x000fdc000bf0e000 */
[----:B------:R-:W-:Y:S01]  /*0880*/  @!P0 CS2R R10, SRZ ;  /* 0x00000000000a8805 */ /* 0x000fe2000001ff00 */
[C---:B------:R-:W-:Y:S01]  /*0890*/  @P0 DFMA R10, R24.reuse, R8, -R20 ;  /* 0x00000008180a022b */ /* 0x040fe20000000814 */
[----:B------:R-:W-:Y:S01]  /*08a0*/  @!P0 MOV R23, 0x1 ;  /* 0x0000000100178802 */ /* 0x000fe20000000f00 */
[C---:B------:R-:W-:Y:S02]  /*08b0*/  @P0 DFMA R2, R24.reuse, R2, -UR16 ;  /* 0x8000001018020e2b */ /* 0x040fe40008000002 */
[----:B------:R-:W-:Y:S02]  /*08c0*/  @P0 DFMA R8, R24, R4, -UR18 ;  /* 0x8000001218080e2b */ /* 0x000fe40008000004 */
[----:B------:R-:W-:Y:S04]  /*08d0*/  @!P0 STG.E desc[UR6][R12.64], R23 ;  /* 0x000000170c008986 */ /* 0x000fe8000c101906 */
[----:B------:R-:W-:Y:S04]  /*08e0*/  @!P0 STG.E.64 desc[UR6][R28.64], RZ ;  /* 0x000000ff1c008986 */ /* 0x000fe8000c101b06 */
[----:B------:R-:W-:Y:S04]  /*08f0*/  @!P0 STG.E.64 desc[UR6][R28.64+0x8], RZ ;  /* 0x000008ff1c008986 */ /* 0x000fe8000c101b06 */
[----:B------:R-:W-:Y:S04]  /*0900*/  STG.E.64 desc[UR6][R28.64+0x10], R10 ;  /* 0x0000100a1c007986 */ /* 0x000fe8000c101b06 */
[----:B------:R-:W-:Y:S04]  /*0910*/  @P0 STG.E.64 desc[UR6][R28.64], R2 ;  /* 0x000000021c000986 */ /* 0x000fe8000c101b06 */
[----:B------:R0:W-:Y:S04]  /*0920*/  @P0 STG.E.64 desc[UR6][R28.64+0x8], R8 ;  /* 0x000008081c000986 */ /* 0x0001e8000c101b06 */
[----:B------:R-:W2:Y:S04]  /*0930*/  LDG.E.64 R4, desc[UR6][R30.64+0x8] ;  /* 0x000008061e047981 */ /* 0x000ea8000c1e1b00 */
[----:B------:R-:W3:Y:S04]  /*0940*/  LDG.E.64 R26, desc[UR6][R30.64] ;  /* 0x000000061e1a7981 */ /* 0x000ee8000c1e1b00 */
[----:B------:R-:W4:Y:S01]  /*0950*/  LDG.E.64 R32, desc[UR6][R30.64+0x10] ;  /* 0x000010061e207981 */ /* 0x000f22000c1e1b00 */
[----:B------:R-:W-:Y:S01]  /*0960*/  BSSY.RECONVERGENT B0, `(.L_x_8) ;  /* 0x000001e000007945 */ /* 0x000fe20003800200 */
[----:B0-----:R-:W-:-:S02]  /*0970*/  IMAD.MOV.U32 R8, RZ, RZ, 0x0 ;  /* 0x00000000ff087424 */ /* 0x001fc400078e00ff */
[----:B------:R-:W-:Y:S01]  /*0980*/  IMAD.MOV.U32 R9, RZ, RZ, 0x3fd80000 ;  /* 0x3fd80000ff097424 */ /* 0x000fe200078e00ff */
[----:B--2---:R-:W-:Y:S02]  /*0990*/  DADD R4, R4, -UR20 ;  /* 0x8000001404047e29 */ /* 0x004fe40008000000 */
[----:B---3--:R-:W-:-:S06]  /*09a0*/  DADD R26, R26, -UR14 ;  /* 0x8000000e1a1a7e29 */ /* 0x008fcc0008000000 */
[----:B------:R-:W-:Y:S02]  /*09b0*/  DMUL R22, R4, R4 ;  /* 0x0000000404167228 */ /* 0x000fe40000000000 */
[----:B----4-:R-:W-:-:S06]  /*09c0*/  DADD R32, R32, -UR22 ;  /* 0x8000001620207e29 */ /* 0x010fcc0008000000 */
[----:B------:R-:W-:-:S08]  /*09d0*/  DFMA R22, R26, R26, R22 ;  /* 0x0000001a1a16722b */ /* 0x000fd00000000016 */
[----:B------:R-:W-:-:S06]  /*09e0*/  DFMA R24, R32, R32, R22 ;  /* 0x000000202018722b */ /* 0x000fcc0000000016 */
[----:B------:R-:W0:Y:S04]  /*09f0*/  MUFU.RSQ64H R23, R25 ;  /* 0x0000001900177308 */ /* 0x000e280000001c00 */
[----:B------:R-:W-:-:S05]  /*0a00*/  VIADD R22, R25, 0xfcb00000 ;  /* 0xfcb0000019167836 */ /* 0x000fca0000000000 */
[----:B------:R-:W-:Y:S01]  /*0a10*/  ISETP.GE.U32.AND P0, PT, R22, 0x7ca00000, PT ;  /* 0x7ca000001600780c */ /* 0x000fe20003f06070 */
[----:B0-----:R-:W-:-:S08]  /*0a20*/  DMUL R2, R22, R22 ;  /* 0x0000001616027228 */ /* 0x001fd00000000000 */
        /* <DEDUP_REMOVED lines=9> */
[----:B------:R-:W-:Y:S10]  /*0ac0*/  @!P0 BRA `(.L_x_9) ;  /* 0x00000000001c8947 */ /* 0x000ff40003800000 */
[----:B------:R-:W-:Y:S01]  /*0ad0*/  IMAD.MOV.U32 R11, RZ, RZ, R22 ;  /* 0x000000ffff0b7224 */ /* 0x000fe200078e0016 */
[----:B------:R-:W-:Y:S01]  /*0ae0*/  MOV R22, 0xb20 ;  /* 0x00000b2000167802 */ /* 0x000fe20000000f00 */
[----:B------:R-:W-:Y:S02]  /*0af0*/  IMAD.MOV.U32 R2, RZ, RZ, R28 ;  /* 0x000000ffff027224 */ /* 0x000fe400078e001c */
[----:B------:R-:W-:-:S07]  /*0b00*/  IMAD.MOV.U32 R23, RZ, RZ, R29 ;  /* 0x000000ffff177224 */ /* 0x000fce00078e001d */
[----:B------:R-:W-:Y:S05]  /*0b10*/  CALL.REL.NOINC `($__internal_1_$__cuda_sm20_dsqrt_rn_f64_mediumpath_v1) ;  /* 0x0000000800e47944 */ /* 0x000fea0003c00000 */
[----:B------:R-:W-:Y:S01]  /*0b20*/  IMAD.MOV.U32 R34, RZ, RZ, R36 ;  /* 0x000000ffff227224 */ /* 0x000fe200078e0024 */
[----:B------:R-:W-:-:S07]  /*0b30*/  MOV R35, R37 ;  /* 0x0000002500237202 */ /* 0x000fce0000000f00 */
.L_x_9:
[----:B------:R-:W-:Y:S05]  /*0b40*/  BSYNC.RECONVERGENT B0 ;  /* 0x0000000000007941 */ /* 0x000fea0003800200 */
.L_x_8:
        /* <DEDUP_REMOVED lines=18> */
[----:B------:R-:W-:Y:S05]  /*0c70*/  CALL.REL.NOINC `($__internal_0_$__cuda_sm20_div_rn_f64_full) ;  /* 0x0000000400247944 */ /* 0x000fea0003c00000 */
[----:B------:R-:W-:Y:S01]  /*0c80*/  IMAD.MOV.U32 R30, RZ, RZ, R40 ;  /* 0x000000ffff1e7224 */ /* 0x000fe200078e0028 */
[----:B------:R-:W-:-:S07]  /*0c90*/  MOV R31, R41 ;  /* 0x00000029001f7202 */ /* 0x000fce0000000f00 */
.L_x_11:
[----:B------:R-:W-:Y:S05]  /*0ca0*/  BSYNC.RECONVERGENT B0 ;  /* 0x0000000000007941 */ /* 0x000fea0003800200 */
.L_x_10:
        /* <DEDUP_REMOVED lines=20> */
[----:B------:R-:W-:Y:S05]  /*0df0*/  CALL.REL.NOINC `($__internal_0_$__cuda_sm20_div_rn_f64_full) ;  /* 0x0000000000c47944 */ /* 0x000fea0003c00000 */
[----:B------:R-:W-:Y:S02]  /*0e00*/  IMAD.MOV.U32 R2, RZ, RZ, R40 ;  /* 0x000000ffff027224 */ /* 0x000fe400078e0028 */
[----:B------:R-:W-:-:S07]  /*0e10*/  IMAD.MOV.U32 R3, RZ, RZ, R41 ;  /* 0x000000ffff037224 */ /* 0x000fce00078e0029 */
.L_x_13:
[----:B------:R-:W-:Y:S05]  /*0e20*/  BSYNC.RECONVERGENT B0 ;  /* 0x0000000000007941 */ /* 0x000fea0003800200 */
.L_x_12:
        /* <DEDUP_REMOVED lines=23> */
.L_x_15:
[----:B------:R-:W-:Y:S05]  /*0fa0*/  BSYNC.RECONVERGENT B0 ;  /* 0x0000000000007941 */ /* 0x000fea0003800200 */
.L_x_14:
[----:B------:R-:W-:Y:S01]  /*0fb0*/  DMUL R8, R2, UR18 ;  /* 0x0000001202087c28 */ /* 0x000fe20008000000 */
[----:B------:R-:W0:Y:S01]  /*0fc0*/  LDC.64 R10, c[0x0][0x390] ;  /* 0x0000e400ff0a7b82 */ /* 0x000e220000000a00 */
[----:B------:R-:W-:Y:S01]  /*0fd0*/  UMOV UR4, 0xc924223 ;  /* 0x0c92422300047882 */ /* 0x000fe20000000000 */
[----:B------:R-:W-:-:S05]  /*0fe0*/  UMOV UR5, 0x3bc79ca1 ;  /* 0x3bc79ca100057882 */ /* 0x000fca0000000000 */
[----:B------:R-:W-:-:S08]  /*0ff0*/  DFMA R8, R30, UR16, R8 ;  /* 0x000000101e087c2b */ /* 0x000fd00008000008 */
[----:B------:R-:W-:-:S08]  /*1000*/  DFMA R22, R4, R20, R8 ;  /* 0x000000140416722b */ /* 0x000fd00000000008 */
[----:B------:R-:W-:Y:S01]  /*1010*/  DFMA R8, -R22, R18, 1 ;  /* 0x3ff000001608742b */ /* 0x000fe20000000112 */
[----:B0-----:R-:W-:-:S07]  /*1020*/  IMAD.WIDE R10, R0, 0x8, R10 ;  /* 0x00000008000a7825 */ /* 0x001fce00078e020a */
[----:B------:R-:W-:-:S08]  /*1030*/  DMUL R8, R8, R34 ;  /* 0x0000002208087228 */ /* 0x000fd00000000000 */
[----:B------:R-:W-:-:S14]  /*1040*/  DSETP.GEU.AND P0, PT, R8, UR4, PT ;  /* 0x0000000408007e2a */ /* 0x000fdc000bf0e000 */
[----:B------:R-:W-:Y:S01]  /*1050*/  @!P0 CS2R R8, SRZ ;  /* 0x0000000000088805 */ /* 0x000fe2000001ff00 */
[C---:B------:R-:W-:Y:S01]  /*1060*/  @P0 DFMA R30, R22.reuse, R30, -UR16 ;  /* 0x80000010161e0e2b */ /* 0x040fe2000800001e */
[----:B------:R2:W-:Y:S01]  /*1070*/  @!P0 STG.E.64 desc[UR6][R10.64], RZ ;  /* 0x000000ff0a008986 */ /* 0x0005e2000c101b06 */
[C---:B------:R-:W-:Y:S02]  /*1080*/  @P0 DFMA R2, R22.reuse, R2, -UR18 ;  /* 0x8000001216020e2b */ /* 0x040fe40008000002 */
[----:B------:R-:W-:Y:S01]  /*1090*/  @P0 DFMA R8, R22, R4, -R20 ;  /* 0x000000041608022b */ /* 0x000fe20000000814 */
[----:B------:R2:W-:Y:S04]  /*10a0*/  @!P0 STG.E.64 desc[UR6][R10.64+0x8], RZ ;  /* 0x000008ff0a008986 */ /* 0x0005e8000c101b06 */
[----:B------:R2:W-:Y:S04]  /*10b0*/  @P0 STG.E desc[UR6][R12.64], RZ ;  /* 0x000000ff0c000986 */ /* 0x0005e8000c101906 */
[----:B------:R2:W-:Y:S04]  /*10c0*/  @P0 STG.E.64 desc[UR6][R10.64], R30 ;  /* 0x0000001e0a000986 */ /* 0x0005e8000c101b06 */
[----:B------:R2:W-:Y:S04]  /*10d0*/  @P0 STG.E.64 desc[UR6][R10.64+0x8], R2 ;  /* 0x000008020a000986 */ /* 0x0005e8000c101b06 */
[----:B------:R2:W-:Y:S01]  /*10e0*/  STG.E.64 desc[UR6][R10.64+0x10], R8 ;  /* 0x000010080a007986 */ /* 0x0005e2000c101b06 */
[----:B------:R-:W-:Y:S05]  /*10f0*/  @!P1 BRA `(.L_x_16) ;  /* 0xfffffff0000c9947 */ /* 0x000fea000383ffff */
[----:B------:R-:W-:Y:S05]  /*1100*/  EXIT ;  /* 0x000000000000794d */ /* 0x000fea0003800000 */
        .weak           $__internal_0_$__cuda_sm20_div_rn_f64_full
        .type           $__internal_0_$__cuda_sm20_div_rn_f64_full,@function
        .size           $__internal_0_$__cuda_sm20_div_rn_f64_full,($__internal_1_$__cuda_sm20_dsqrt_rn_f64_mediumpath_v1 - $__internal_0_$__cuda_sm20_div_rn_f64_full)
$__internal_0_$__cuda_sm20_div_rn_f64_full:
[C---:B------:R-:W-:Y:S01]  /*1110*/  FSETP.GEU.AND P0, PT, |R25|.reuse, 1.469367938527859385e-39, PT ;  /* 0x001000001900780b */ /* 0x040fe20003f0e200 */
[----:B------:R-:W-:Y:S01]  /*1120*/  IMAD.MOV.U32 R28, RZ, RZ, 0x1 ;  /* 0x00000001ff1c7424 */ /* 0x000fe200078e00ff */
[----:B------:R-:W-:Y:S01]  /*1130*/  LOP3.LUT R22, R25, 0x800fffff, RZ, 0xc0, !PT ;  /* 0x800fffff19167812 */ /* 0x000fe200078ec0ff */
[----:B------:R-:W-:Y:S01]  /*1140*/  BSSY.RECONVERGENT B1, `(.L_x_17) ;  /* 0x0000054000017945 */ /* 0x000fe20003800200 */
[C---:B------:R-:W-:Y:S02]  /*1150*/  FSETP.GEU.AND P3, PT, |R27|.reuse, 1.469367938527859385e-39, PT ;  /* 0x001000001b00780b */ /* 0x040fe40003f6e200 */
[----:B------:R-:W-:Y:S02]  /*1160*/  LOP3.LUT R23, R22, 0x3ff00000, RZ, 0xfc, !PT ;  /* 0x3ff0000016177812 */ /* 0x000fe400078efcff */
[----:B------:R-:W-:Y:S02]  /*1170*/  MOV R22, R24 ;  /* 0x0000001800167202 */ /* 0x000fe40000000f00 */
[----:B------:R-:W-:-:S02]  /*1180*/  LOP3.LUT R10, R27, 0x7ff00000, RZ, 0xc0, !PT ;  /* 0x7ff000001b0a7812 */ /* 0x000fc400078ec0ff */
[----:B------:R-:W-:Y:S01]  /*1190*/  LOP3.LUT R11, R25, 0x7ff00000, RZ, 0xc0, !PT ;  /* 0x7ff00000190b7812 */ /* 0x000fe200078ec0ff */
[----:B------:R-:W-:-:S03]  /*11a0*/  @!P0 DMUL R22, R24, 8.98846567431157953865e+307 ;  /* 0x7fe0000018168828 */ /* 0x000fc60000000000 */
[C---:B------:R-:W-:Y:S01]  /*11b0*/  ISETP.GE.U32.AND P2, PT, R10.reuse, R11, PT ;  /* 0x0000000b0a00720c */ /* 0x040fe20003f46070 */
[----:B------:R-:W-:Y:S01]  /*11c0*/  @!P3 IMAD.MOV.U32 R42, RZ, RZ, RZ ;  /* 0x000000ffff2ab224 */ /* 0x000fe200078e00ff */
[----:B------:R-:W-:Y:S01]  /*11d0*/  @!P3 LOP3.LUT R9, R25, 0x7ff00000, RZ, 0xc0, !PT ;  /* 0x7ff000001909b812 */ /* 0x000fe200078ec0ff */
[----:B------:R-:W0:Y:S03]  /*11e0*/  MUFU.RCP64H R29, R23 ;  /* 0x00000017001d7308 */ /* 0x000e260000001800 */
[----:B------:R-:W-:Y:S01]  /*11f0*/  @!P3 ISETP.GE.U32.AND P4, PT, R10, R9, PT ;  /* 0x000000090a00b20c */ /* 0x000fe20003f86070 */
[----:B------:R-:W-:Y:S01]  /*1200*/  IMAD.MOV.U32 R9, RZ, RZ, 0x1ca00000 ;  /* 0x1ca00000ff097424 */ /* 0x000fe200078e00ff */
[----:B------:R-:W-:-:S04]  /*1210*/  @!P0 LOP3.LUT R11, R23, 0x7ff00000, RZ, 0xc0, !PT ;  /* 0x7ff00000170b8812 */ /* 0x000fc800078ec0ff */
[----:B------:R-:W-:Y:S01]  /*1220*/  @!P3 SEL R39, R9, 0x63400000, !P4 ;  /* 0x634000000927b807 */ /* 0x000fe20006000000 */
[----:B0-----:R-:W-:-:S08]  /*1230*/  DFMA R40, R28, -R22, 1 ;  /* 0x3ff000001c28742b */ /* 0x001fd00000000816 */
[----:B------:R-:W-:-:S08]  /*1240*/  DFMA R40, R40, R40, R40 ;  /* 0x000000282828722b */ /* 0x000fd00000000028 */
[----:B------:R-:W-:Y:S01]  /*1250*/  DFMA R40, R28, R40, R28 ;  /* 0x000000281c28722b */ /* 0x000fe2000000001c */
[--C-:B------:R-:W-:Y:S02]  /*1260*/  @!P3 LOP3.LUT R28, R39, 0x80000000, R27.reuse, 0xf8, !PT ;  /* 0x80000000271cb812 */ /* 0x100fe400078ef81b */
[----:B------:R-:W-:Y:S02]  /*1270*/  SEL R29, R9, 0x63400000, !P2 ;  /* 0x63400000091d7807 */ /* 0x000fe40005000000 */
[----:B------:R-:W-:Y:S01]  /*1280*/  @!P3 LOP3.LUT R43, R28, 0x100000, RZ, 0xfc, !PT ;  /* 0x001000001c2bb812 */ /* 0x000fe200078efcff */
[----:B------:R-:W-:Y:S01]  /*1290*/  IMAD.MOV.U32 R28, RZ, RZ, R26 ;  /* 0x000000ffff1c7224 */ /* 0x000fe200078e001a */
[----:B------:R-:W-:Y:S01]  /*12a0*/  LOP3.LUT R29, R29, 0x800fffff, R27, 0xf8, !PT ;  /* 0x800fffff1d1d7812 */ /* 0x000fe200078ef81b */
[----:B------:R-:W-:-:S05]  /*12b0*/  DFMA R38, R40, -R22, 1 ;  /* 0x3ff000002826742b */ /* 0x000fca0000000816 */
[----:B------:R-:W-:-:S03]  /*12c0*/  @!P3 DFMA R28, R28, 2, -R42 ;  /* 0x400000001c1cb82b */ /* 0x000fc6000000082a */
[----:B------:R-:W-:-:S07]  /*12d0*/  DFMA R40, R40, R38, R40 ;  /* 0x000000262828722b */ /* 0x000fce0000000028 */
[----:B------:R-:W-:Y:S01]  /*12e0*/  @!P3 LOP3.LUT R10, R29, 0x7ff00000, RZ, 0xc0, !PT ;  /* 0x7ff000001d0ab812 */ /* 0x000fe200078ec0ff */
[----:B------:R-:W-:-:S03]  /*12f0*/  DMUL R42, R40, R28 ;  /* 0x0000001c282a7228 */ /* 0x000fc60000000000 */
[----:B------:R-:W-:-:S04]  /*1300*/  IADD3 R38, PT, PT, R10, -0x1, RZ ;  /* 0xffffffff0a267810 */ /* 0x000fc80007ffe0ff */
[----:B------:R-:W-:Y:S01]  /*1310*/  ISETP.GT.U32.AND P0, PT, R38, 0x7feffffe, PT ;  /* 0x7feffffe2600780c */ /* 0x000fe20003f04070 */
[----:B------:R-:W-:Y:S01]  /*1320*/  VIADD R38, R11, 0xffffffff ;  /* 0xffffffff0b267836 */ /* 0x000fe20000000000 */
[----:B------:R-:W-:-:S04]  /*1330*/  DFMA R44, R42, -R22, R28 ;  /* 0x800000162a2c722b */ /* 0x000fc8000000001c */
[----:B------:R-:W-:-:S04]  /*1340*/  ISETP.GT.U32.OR P0, PT, R38, 0x7feffffe, P0 ;  /* 0x7feffffe2600780c */ /* 0x000fc80000704470 */
[----:B------:R-:W-:-:S09]  /*1350*/  DFMA R38, R40, R44, R42 ;  /* 0x0000002c2826722b */ /* 0x000fd2000000002a */
[----:B------:R-:W-:Y:S05]  /*1360*/  @P0 BRA `(.L_x_18) ;  /* 0x0000000000700947 */ /* 0x000fea0003800000 */
[----:B------:R-:W-:Y:S02]  /*1370*/  LOP3.LUT R26, R27, 0x7ff00000, RZ, 0xc0, !PT ;  /* 0x7ff000001b1a7812 */ /* 0x000fe400078ec0ff */
[----:B------:R-:W-:-:S04]  /*1380*/  LOP3.LUT R11, R25, 0x7ff00000, RZ, 0xc0, !PT ;  /* 0x7ff00000190b7812 */ /* 0x000fc800078ec0ff */
[CC--:B------:R-:W-:Y:S02]  /*1390*/  VIADDMNMX R10, R26.reuse, -R11.reuse, 0xb9600000, !PT ;  /* 0xb96000001a0a7446 */ /* 0x0c0fe4000780090b */
[----:B------:R-:W-:Y:S02]  /*13a0*/  ISETP.GE.U32.AND P0, PT, R26, R11, PT ;  /* 0x0000000b1a00720c */ /* 0x000fe40003f06070 */
[----:B------:R-:W-:Y:S02]  /*13b0*/  VIMNMX R10, PT, PT, R10, 0x46a00000, PT ;  /* 0x46a000000a0a7848 */ /* 0x000fe40003fe0100 */
[----:B------:R-:W-:-:S05]  /*13c0*/  SEL R9, R9, 0x63400000, !P0 ;  /* 0x6340000009097807 */ /* 0x000fca0004000000 */
[----:B------:R-:W-:Y:S02]  /*13d0*/  IMAD.IADD R9, R10, 0x1, -R9 ;  /* 0x000000010a097824 */ /* 0x000fe400078e0a09 */
[----:B------:R-:W-:Y:S02]  /*13e0*/  IMAD.MOV.U32 R10, RZ, RZ, RZ ;  /* 0x000000ffff0a7224 */ /* 0x000fe400078e00ff */
[----:B------:R-:W-:-:S06]  /*13f0*/  VIADD R11, R9, 0x7fe00000 ;  /* 0x7fe00000090b7836 */ /* 0x000fcc0000000000 */
[----:B------:R-:W-:-:S10]  /*1400*/  DMUL R40, R38, R10 ;  /* 0x0000000a26287228 */ /* 0x000fd40000000000 */
[----:B------:R-:W-:-:S13]  /*1410*/  FSETP.GTU.AND P0, PT, |R41|, 1.469367938527859385e-39, PT ;  /* 0x001000002900780b */ /* 0x000fda0003f0c200 */
[----:B------:R-:W-:Y:S05]  /*1420*/  @P0 BRA `(.L_x_19) ;  /* 0x0000000000940947 */ /* 0x000fea0003800000 */
[----:B------:R-:W-:-:S06]  /*1430*/  DFMA R22, R38, -R22, R28 ;  /* 0x800000162616722b */ /* 0x000fcc000000001c */
[----:B------:R-:W-:-:S04]  /*1440*/  MOV R22, RZ ;  /* 0x000000ff00167202 */ /* 0x000fc80000000f00 */
[C---:B------:R-:W-:Y:S02]  /*1450*/  FSETP.NEU.AND P0, PT, R23.reuse, RZ, PT ;  /* 0x000000ff1700720b */ /* 0x040fe40003f0d000 */
[----:B------:R-:W-:-:S04]  /*1460*/  LOP3.LUT R25, R23, 0x80000000, R25, 0x48, !PT ;  /* 0x8000000017197812 */ /* 0x000fc800078e4819 */
[----:B------:R-:W-:-:S07]  /*1470*/  LOP3.LUT R23, R25, R11, RZ, 0xfc, !PT ;  /* 0x0000000b19177212 */ /* 0x000fce00078efcff */
[----:B------:R-:W-:Y:S05]  /*1480*/  @!P0 BRA `(.L_x_19) ;  /* 0x00000000007c8947 */ /* 0x000fea0003800000 */
[----:B------:R-:W-:Y:S01]  /*1490*/  IMAD.MOV R11, RZ, RZ, -R9 ;  /* 0x000000ffff0b7224 */ /* 0x000fe200078e0a09 */
[----:B------:R-:W-:Y:S01]  /*14a0*/  DMUL.RP R22, R38, R22 ;  /* 0x0000001626167228 */ /* 0x000fe20000008000 */
[----:B------:R-:W-:Y:S01]  /*14b0*/  IMAD.MOV.U32 R10, RZ, RZ, RZ ;  /* 0x000000ffff0a7224 */ /* 0x000fe200078e00ff */
[----:B------:R-:W-:-:S05]  /*14c0*/  IADD3 R9, PT, PT, -R9, -0x43300000, RZ ;  /* 0xbcd0000009097810 */ /* 0x000fca0007ffe1ff */
[----:B------:R-:W-:-:S03]  /*14d0*/  DFMA R10, R40, -R10, R38 ;  /* 0x8000000a280a722b */ /* 0x000fc60000000026 */
[----:B------:R-:W-:-:S07]  /*14e0*/  LOP3.LUT R25, R23, R25, RZ, 0x3c, !PT ;  /* 0x0000001917197212 */ /* 0x000fce00078e3cff */
[----:B------:R-:W-:-:S04]  /*14f0*/  FSETP.NEU.AND P0, PT, |R11|, R9, PT ;  /* 0x000000090b00720b */ /* 0x000fc80003f0d200 */
[----:B------:R-:W-:Y:S02]  /*1500*/  FSEL R40, R22, R40, !P0 ;  /* 0x0000002816287208 */ /* 0x000fe40004000000 */
[----:B------:R-:W-:Y:S01]  /*1510*/  FSEL R41, R25, R41, !P0 ;  /* 0x0000002919297208 */ /* 0x000fe20004000000 */
[----:B------:R-:W-:Y:S06]  /*1520*/  BRA `(.L_x_19) ;  /* 0x0000000000547947 */ /* 0x000fec0003800000 */
.L_x_18:
[----:B------:R-:W-:-:S14]  /*1530*/  DSETP.NAN.AND P0, PT, R26, R26, PT ;  /* 0x0000001a1a00722a */ /* 0x000fdc0003f08000 */
[----:B------:R-:W-:Y:S05]  /*1540*/  @P0 BRA `(.L_x_20) ;  /* 0x0000000000440947 */ /* 0x000fea0003800000 */
[----:B------:R-:W-:-:S14]  /*1550*/  DSETP.NAN.AND P0, PT, R24, R24, PT ;  /* 0x000000181800722a */ /* 0x000fdc0003f08000 */
[----:B------:R-:W-:Y:S05]  /*1560*/  @P0 BRA `(.L_x_21) ;  /* 0x0000000000300947 */ /* 0x000fea0003800000 */
[----:B------:R-:W-:Y:S01]  /*1570*/  ISETP.NE.AND P0, PT, R10, R11, PT ;  /* 0x0000000b0a00720c */ /* 0x000fe20003f05270 */
[----:B------:R-:W-:Y:S02]  /*1580*/  IMAD.MOV.U32 R40, RZ, RZ, 0x0 ;  /* 0x00000000ff287424 */ /* 0x000fe400078e00ff */
[----:B------:R-:W-:-:S10]  /*1590*/  IMAD.MOV.U32 R41, RZ, RZ, -0x80000 ;  /* 0xfff80000ff297424 */ /* 0x000fd400078e00ff */
[----:B------:R-:W-:Y:S05]  /*15a0*/  @!P0 BRA `(.L_x_19) ;  /* 0x0000000000348947 */ /* 0x000fea0003800000 */
[----:B------:R-:W-:Y:S02]  /*15b0*/  ISETP.NE.AND P0, PT, R10, 0x7ff00000, PT ;  /* 0x7ff000000a00780c */ /* 0x000fe40003f05270 */
[----:B------:R-:W-:Y:S02]  /*15c0*/  LOP3.LUT R41, R27, 0x80000000, R25, 0x48, !PT ;  /* 0x800000001b297812 */ /* 0x000fe400078e4819 */
[----:B------:R-:W-:-:S13]  /*15d0*/  ISETP.EQ.OR P0, PT, R11, RZ, !P0 ;  /* 0x000000ff0b00720c */ /* 0x000fda0004702670 */
[----:B------:R-:W-:Y:S02]  /*15e0*/  @P0 LOP3.LUT R9, R41, 0x7ff00000, RZ, 0xfc, !PT ;  /* 0x7ff0000029090812 */ /* 0x000fe400078efcff */
[----:B------:R-:W-:Y:S01]  /*15f0*/  @!P0 MOV R40, RZ ;  /* 0x000000ff00288202 */ /* 0x000fe20000000f00 */
[----:B------:R-:W-:Y:S02]  /*1600*/  @P0 IMAD.MOV.U32 R40, RZ, RZ, RZ ;  /* 0x000000ffff280224 */ /* 0x000fe400078e00ff */
[----:B------:R-:W-:Y:S01]  /*1610*/  @P0 IMAD.MOV.U32 R41, RZ, RZ, R9 ;  /* 0x000000ffff290224 */ /* 0x000fe200078e0009 */
[----:B------:R-:W-:Y:S06]  /*1620*/  BRA `(.L_x_19) ;  /* 0x0000000000147947 */ /* 0x000fec0003800000 */
.L_x_21:
[----:B------:R-:W-:Y:S01]  /*1630*/  LOP3.LUT R41, R25, 0x80000, RZ, 0xfc, !PT ;  /* 0x0008000019297812 */ /* 0x000fe200078efcff */
[----:B------:R-:W-:Y:S01]  /*1640*/  IMAD.MOV.U32 R40, RZ, RZ, R24 ;  /* 0x000000ffff287224 */ /* 0x000fe200078e0018 */
[----:B------:R-:W-:Y:S06]  /*1650*/  BRA `(.L_x_19) ;  /* 0x0000000000087947 */ /* 0x000fec0003800000 */
.L_x_20:
[----:B------:R-:W-:Y:S01]  /*1660*/  LOP3.LUT R41, R27, 0x80000, RZ, 0xfc, !PT ;  /* 0x000800001b297812 */ /* 0x000fe200078efcff */
[----:B------:R-:W-:-:S07]  /*1670*/  IMAD.MOV.U32 R40, RZ, RZ, R26 ;  /* 0x000000ffff287224 */ /* 0x000fce00078e001a */
.L_x_19:
[----:B------:R-:W-:Y:S05]  /*1680*/  BSYNC.RECONVERGENT B1 ;  /* 0x0000000000017941 */ /* 0x000fea0003800200 */
.L_x_17:
[----:B------:R-:W-:-:S04]  /*1690*/  HFMA2 R9, -RZ, RZ, 0, 0 ;  /* 0x00000000ff097431 */ /* 0x000fc800000001ff */
[----:B------:R-:W-:Y:S05]  /*16a0*/  RET.REL.NODEC R8 `(_Z8endpointPiPdS0_S0_) ;  /* 0xffffffe808547950 */ /* 0x000fea0003c3ffff */
        .weak           $__internal_1_$__cuda_sm20_dsqrt_rn_f64_mediumpath_v1
        .type           $__internal_1_$__cuda_sm20_dsqrt_rn_f64_mediumpath_v1,@function
        .size           $__internal_1_$__cuda_sm20_dsqrt_rn_f64_mediumpath_v1,(.L_x_28 - $__internal_1_$__cuda_sm20_dsqrt_rn_f64_mediumpath_v1)
$__internal_1_$__cuda_sm20_dsqrt_rn_f64_mediumpath_v1:
[----:B------:R-:W-:Y:S01]  /*16b0*/  ISETP.GE.U32.AND P0, PT, R11, -0x3400000, PT ;  /* 0xfcc000000b00780c */ /* 0x000fe20003f06070 */
[----:B------:R-:W-:Y:S01]  /*16c0*/  BSSY.RECONVERGENT B1, `(.L_x_22) ;  /* 0x0000025000017945 */ /* 0x000fe20003800200 */
[----:B------:R-:W-:Y:S02]  /*16d0*/  IMAD.MOV.U32 R11, RZ, RZ, R3 ;  /* 0x000000ffff0b7224 */ /* 0x000fe400078e0003 */
[----:B------:R-:W-:-:S09]  /*16e0*/  IMAD.MOV.U32 R3, RZ, RZ, R23 ;  /* 0x000000ffff037224 */ /* 0x000fd200078e0017 */
[----:B------:R-:W-:Y:S05]  /*16f0*/  @!P0 BRA `(.L_x_23) ;  /* 0x0000000000208947 */ /* 0x000fea0003800000 */
[----:B------:R-:W-:-:S10]  /*1700*/  DFMA.RM R8, R8, R10, R2 ;  /* 0x0000000a0808722b */ /* 0x000fd40000004002 */
[----:B------:R-:W-:-:S05]  /*1710*/  IADD3 R2, P0, PT, R8, 0x1, RZ ;  /* 0x0000000108027810 */ /* 0x000fca0007f1e0ff */
[----:B------:R-:W-:-:S06]  /*1720*/  IMAD.X R3, RZ, RZ, R9, P0 ;  /* 0x000000ffff037224 */ /* 0x000fcc00000e0609 */
[----:B------:R-:W-:-:S08]  /*1730*/  DFMA.RP R24, -R8, R2, R24 ;  /* 0x000000020818722b */ /* 0x000fd00000008118 */
[----:B------:R-:W-:-:S06]  /*1740*/  DSETP.GT.AND P0, PT, R24, RZ, PT ;  /* 0x000000ff1800722a */ /* 0x000fcc0003f04000 */
[----:B------:R-:W-:Y:S02]  /*1750*/  FSEL R2, R2, R8, P0 ;  /* 0x0000000802027208 */ /* 0x000fe40000000000 */
[----:B------:R-:W-:Y:S01]  /*1760*/  FSEL R3, R3, R9, P0 ;  /* 0x0000000903037208 */ /* 0x000fe20000000000 */
[----:B------:R-:W-:Y:S06]  /*1770*/  BRA `(.L_x_24) ;  /* 0x0000000000647947 */ /* 0x000fec0003800000 */
.L_x_23:
[----:B------:R-:W-:-:S14]  /*1780*/  DSETP.NE.AND P0, PT, R24, RZ, PT ;  /* 0x000000ff1800722a */ /* 0x000fdc0003f05000 */
[----:B------:R-:W-:Y:S05]  /*1790*/  @!P0 BRA `(.L_x_25) ;  /* 0x0000000000588947 */ /* 0x000fea0003800000 */
[----:B------:R-:W-:-:S13]  /*17a0*/  ISETP.GE.AND P0, PT, R25, RZ, PT ;  /* 0x000000ff1900720c */ /* 0x000fda0003f06270 */
[----:B------:R-:W-:Y:S01]  /*17b0*/  @!P0 IMAD.MOV.U32 R2, RZ, RZ, 0x0 ;  /* 0x00000000ff028424 */ /* 0x000fe200078e00ff */
[----:B------:R-:W-:Y:S01]  /*17c0*/  @!P0 MOV R3, 0xfff80000 ;  /* 0xfff8000000038802 */ /* 0x000fe20000000f00 */
[----:B------:R-:W-:Y:S06]  /*17d0*/  @!P0 BRA `(.L_x_24) ;  /* 0x00000000004c8947 */ /* 0x000fec0003800000 */
[----:B------:R-:W-:-:S13]  /*17e0*/  ISETP.GT.AND P0, PT, R25, 0x7fefffff, PT ;  /* 0x7fefffff1900780c */ /* 0x000fda0003f04270 */
[----:B------:R-:W-:Y:S05]  /*17f0*/  @P0 BRA `(.L_x_25) ;  /* 0x0000000000400947 */ /* 0x000fea0003800000 */
[----:B------:R-:W-:Y:S01]  /*1800*/  DMUL R24, R24, 8.11296384146066816958e+31 ;  /* 0x4690000018187828 */ /* 0x000fe20000000000 */
[----:B------:R-:W-:Y:S02]  /*1810*/  IMAD.MOV.U32 R2, RZ, RZ, RZ ;  /* 0x000000ffff027224 */ /* 0x000fe400078e00ff */
[----:B------:R-:W-:Y:S02]  /*1820*/  IMAD.MOV.U32 R10, RZ, RZ, 0x0 ;  /* 0x00000000ff0a7424 */ /* 0x000fe400078e00ff */
[----:B------:R-:W-:Y:S01]  /*1830*/  IMAD.MOV.U32 R11, RZ, RZ, 0x3fd80000 ;  /* 0x3fd80000ff0b7424 */ /* 0x000fe200078e00ff */
[----:B------:R-:W0:Y:S02]  /*1840*/  MUFU.RSQ64H R3, R25 ;  /* 0x0000001900037308 */ /* 0x000e240000001c00 */
[----:B0-----:R-:W-:-:S08]  /*1850*/  DMUL R8, R2, R2 ;  /* 0x0000000202087228 */ /* 0x001fd00000000000 */
[----:B------:R-:W-:-:S08]  /*1860*/  DFMA R8, R24, -R8, 1 ;  /* 0x3ff000001808742b */ /* 0x000fd00000000808 */
[----:B------:R-:W-:Y:S02]  /*1870*/  DFMA R10, R8, R10, 0.5 ;  /* 0x3fe00000080a742b */ /* 0x000fe4000000000a */
[----:B------:R-:W-:-:S08]  /*1880*/  DMUL R8, R2, R8 ;  /* 0x0000000802087228 */ /* 0x000fd00000000000 */
[----:B------:R-:W-:-:S08]  /*1890*/  DFMA R8, R10, R8, R2 ;  /* 0x000000080a08722b */ /* 0x000fd00000000002 */
[----:B------:R-:W-:Y:S02]  /*18a0*/  DMUL R2, R24, R8 ;  /* 0x0000000818027228 */ /* 0x000fe40000000000 */
[----:B------:R-:W-:-:S06]  /*18b0*/  VIADD R9, R9, 0xfff00000 ;  /* 0xfff0000009097836 */ /* 0x000fcc0000000000 */
[----:B------:R-:W-:-:S08]  /*18c0*/  DFMA R10, R2, -R2, R24 ;  /* 0x80000002020a722b */ /* 0x000fd00000000018 */
[----:B------:R-:W-:-:S10]  /*18d0*/  DFMA R2, R8, R10, R2 ;  /* 0x0000000a0802722b */ /* 0x000fd40000000002 */
[----:B------:R-:W-:Y:S01]  /*18e0*/  IADD3 R3, PT, PT, R3, -0x3500000, RZ ;  /* 0xfcb0000003037810 */ /* 0x000fe20007ffe0ff */
[----:B------:R-:W-:Y:S06]  /*18f0*/  BRA `(.L_x_24) ;  /* 0x0000000000047947 */ /* 0x000fec0003800000 */
.L_x_25:
[----:B------:R-:W-:-:S11]  /*1900*/  DADD R2, R24, R24 ;  /* 0x0000000018027229 */ /* 0x000fd60000000018 */
.L_x_24:
[----:B------:R-:W-:Y:S05]  /*1910*/  BSYNC.RECONVERGENT B1 ;  /* 0x0000000000017941 */ /* 0x000fea0003800200 */
.L_x_22:
[----:B------:R-:W-:Y:S02]  /*1920*/  IMAD.MOV.U32 R23, RZ, RZ, 0x0 ;  /* 0x00000000ff177424 */ /* 0x000fe400078e00ff */
[----:B------:R-:W-:Y:S02]  /*1930*/  IMAD.MOV.U32 R36, RZ, RZ, R2 ;  /* 0x000000ffff247224 */ /* 0x000fe400078e0002 */
[----:B------:R-:W-:Y:S01]  /*1940*/  IMAD.MOV.U32 R37, RZ, RZ, R3 ;  /* 0x000000ffff257224 */ /* 0x000fe200078e0003 */
[----:B------:R-:W-:Y:S06]  /*1950*/  RET.REL.NODEC R22 `(_Z8endpointPiPdS0_S0_) ;  /* 0xffffffe416a87950 */ /* 0x000fec0003c3ffff */
.L_x_26:
[----:B------:R-:W-:-:S00]  /*1960*/  BRA `(.L_x_26) ;  /* 0xfffffffc00fc7947 */ /* 0x000fc0000383ffff */
[----:B------:R-:W-:-:S00]  /*1970*/  NOP ;  /* 0x0000000000007918 */ /* 0x000fc00000000000 */
        /* <DEDUP_REMOVED lines=8> */
.L_x_28:


//--------------------- .nv.shared.reserved.0     --------------------------
	.section	.nv.shared.reserved.0,"aw",@nobits
	.weak		__nv_reservedSMEM_offset_0_alias
	.size		__nv_reservedSMEM_offset_0_alias, 0, 64
	.other		__nv_reservedSMEM_offset_0_alias,@"STO_CUDA_RESERVED_SHARED STV_DEFAULT"
__nv_reservedSMEM_offset_0_alias:
	.zero		0
	.zero		64


//--------------------- .nv.constant0._Z8endpointPiPdS0_S0_ --------------------------
	.section	.nv.constant0._Z8endpointPiPdS0_S0_,"a",@progbits
	.sectionflags	@""
	.align	4
.nv.constant0._Z8endpointPiPdS0_S0_:
	.zero		928


//--------------------- SYMBOLS --------------------------

	.type		.nv.reservedSmem.offset0,@object
	.size		.nv.reservedSmem.offset0,0x4
